	.headerflags	@"EF_CUDA_TEXMODE_UNIFIED EF_CUDA_64BIT_ADDRESS EF_CUDA_ACCELERATORS EF_CUDA_SM90 EF_CUDA_VIRTUAL_SM(EF_CUDA_SM90)"
	.elftype	@"ET_EXEC"


//--------------------- .nv.info                  --------------------------
	.section	.nv.info,"",@"SHT_CUDA_INFO"
	.align	4


	//----- nvinfo : EIATTR_REGCOUNT
	.align		4
        /*0000*/ 	.byte	0x04, 0x2f
        /*0002*/ 	.short	(.L_1 - .L_0)
	.align		4
.L_0:
        /*0004*/ 	.word	index@(triton_poi_fused_div_5)
        /*0008*/ 	.word	0x00000010


	//----- nvinfo : EIATTR_MIN_STACK_SIZE
	.align		4
.L_1:
        /*000c*/ 	.byte	0x04, 0x12
        /*000e*/ 	.short	(.L_3 - .L_2)
	.align		4
.L_2:
        /*0010*/ 	.word	index@(triton_poi_fused_div_5)
        /*0014*/ 	.word	0x00000000


	//----- nvinfo : EIATTR_FRAME_SIZE
	.align		4
.L_3:
        /*0018*/ 	.byte	0x04, 0x11
        /*001a*/ 	.short	(.L_5 - .L_4)
	.align		4
.L_4:
        /*001c*/ 	.word	index@(triton_poi_fused_div_5)
        /*0020*/ 	.word	0x00000000


	//----- nvinfo : EIATTR_MIN_STACK_SIZE
	.align		4
.L_5:
        /*0024*/ 	.byte	0x04, 0x12
        /*0026*/ 	.short	(.L_7 - .L_6)
	.align		4
.L_6:
        /*0028*/ 	.word	index@(triton_poi_fused_div_5)
        /*002c*/ 	.word	0x00000000
.L_7:


//--------------------- .nv.info.triton_poi_fused_div_5 --------------------------
	.section	.nv.info.triton_poi_fused_div_5,"",@"SHT_CUDA_INFO"
	.sectionflags	@""
	.align	4


	//----- nvinfo : EIATTR_CUDA_API_VERSION
	.align		4
        /*0000*/ 	.byte	0x04, 0x37
        /*0002*/ 	.short	(.L_9 - .L_8)
.L_8:
        /*0004*/ 	.word	0x0000007c


	//----- nvinfo : EIATTR_KPARAM_INFO
	.align		4
.L_9:
        /*0008*/ 	.byte	0x04, 0x17
        /*000a*/ 	.short	(.L_11 - .L_10)
.L_10:
        /*000c*/ 	.word	0x00000000
        /*0010*/ 	.short	0x0004
        /*0012*/ 	.short	0x0020
        /*0014*/ 	.byte	0x00, 0xf0, 0x11, 0x00


	//----- nvinfo : EIATTR_KPARAM_INFO
	.align		4
.L_11:
        /*0018*/ 	.byte	0x04, 0x17
        /*001a*/ 	.short	(.L_13 - .L_12)
.L_12:
        /*001c*/ 	.word	0x00000000
        /*0020*/ 	.short	0x0003
        /*0022*/ 	.short	0x0018
        /*0024*/ 	.byte	0x00, 0xf4, 0x21, 0x00


	//----- nvinfo : EIATTR_KPARAM_INFO
	.align		4
.L_13:
        /*0028*/ 	.byte	0x04, 0x17
        /*002a*/ 	.short	(.L_15 - .L_14)
.L_14:
        /*002c*/ 	.word	0x00000000
        /*0030*/ 	.short	0x0002
        /*0032*/ 	.short	0x0010
        /*0034*/ 	.byte	0x00, 0xf4, 0x21, 0x00


	//----- nvinfo : EIATTR_KPARAM_INFO
	.align		4
.L_15:
        /*0038*/ 	.byte	0x04, 0x17
        /*003a*/ 	.short	(.L_17 - .L_16)
.L_16:
        /*003c*/ 	.word	0x00000000
        /*0040*/ 	.short	0x0001
        /*0042*/ 	.short	0x0008
        /*0044*/ 	.byte	0x00, 0xf4, 0x21, 0x00


	//----- nvinfo : EIATTR_KPARAM_INFO
	.align		4
.L_17:
        /*0048*/ 	.byte	0x04, 0x17
        /*004a*/ 	.short	(.L_19 - .L_18)
.L_18:
        /*004c*/ 	.word	0x00000000
        /*0050*/ 	.short	0x0000
        /*0052*/ 	.short	0x0000
        /*0054*/ 	.byte	0x00, 0xf4, 0x21, 0x00


	//----- nvinfo : EIATTR_SPARSE_MMA_MASK
	.align		4
.L_19:
        /*0058*/ 	.byte	0x03, 0x50
        /*005a*/ 	.short	0x0000


	//----- nvinfo : EIATTR_MAXREG_COUNT
	.align		4
        /*005c*/ 	.byte	0x03, 0x1b
        /*005e*/ 	.short	0x00ff


	//----- nvinfo : EIATTR_EXIT_INSTR_OFFSETS
	.align		4
        /*0060*/ 	.byte	0x04, 0x1c
        /*0062*/ 	.short	(.L_21 - .L_20)


	//   ....[0]....
.L_20:
        /*0064*/ 	.word	0x000001d0


	//----- nvinfo : EIATTR_REQNTID
	.align		4
.L_21:
        /*0068*/ 	.byte	0x04, 0x10
        /*006a*/ 	.short	(.L_23 - .L_22)
.L_22:
        /*006c*/ 	.word	0x00000100
        /*0070*/ 	.word	0x00000001
        /*0074*/ 	.word	0x00000001


	//----- nvinfo : EIATTR_CBANK_PARAM_SIZE
	.align		4
.L_23:
        /*0078*/ 	.byte	0x03, 0x19
        /*007a*/ 	.short	0x0024


	//----- nvinfo : EIATTR_PARAM_CBANK
	.align		4
        /*007c*/ 	.byte	0x04, 0x0a
        /*007e*/ 	.short	(.L_25 - .L_24)
	.align		4
.L_24:
        /*0080*/ 	.word	index@(.nv.constant0.triton_poi_fused_div_5)
        /*0084*/ 	.short	0x0210
        /*0086*/ 	.short	0x0024


	//----- nvinfo : EIATTR_SW_WAR
	.align		4
.L_25:
        /*0088*/ 	.byte	0x04, 0x36
        /*008a*/ 	.short	(.L_27 - .L_26)
.L_26:
        /*008c*/ 	.word	0x00000008
.L_27:


//--------------------- .nv.callgraph             --------------------------
	.section	.nv.callgraph,"",@"SHT_CUDA_CALLGRAPH"
	.align	4
	.sectionentsize	8
	.align		4
        /*0000*/ 	.word	0x00000000
	.align		4
        /*0004*/ 	.word	0xffffffff
	.align		4
        /*0008*/ 	.word	0x00000000
	.align		4
        /*000c*/ 	.word	0xfffffffe
	.align		4
        /*0010*/ 	.word	0x00000000
	.align		4
        /*0014*/ 	.word	0xfffffffd
	.align		4
        /*0018*/ 	.word	0x00000000
	.align		4
        /*001c*/ 	.word	0xfffffffc


//--------------------- .text.triton_poi_fused_div_5 --------------------------
	.section	.text.triton_poi_fused_div_5,"ax",@progbits
	.align	128
        .global         triton_poi_fused_div_5
        .type           triton_poi_fused_div_5,@function
        .size           triton_poi_fused_div_5,(.L_x_1 - triton_poi_fused_div_5)
        .other          triton_poi_fused_div_5,@"STO_CUDA_ENTRY STV_DEFAULT"
triton_poi_fused_div_5:
.text.triton_poi_fused_div_5:
[----:B------:R-:W-:Y:S08]  /*0000*/  LDC R1, c[0x0][0x28] ;  /* 0x00000a00ff017b82 */ /* 0x000ff00000000800 */
[----:B------:R-:W1:Y:S01]  /*0010*/  LDC.64 R4, c[0x0][0x218] ;  /* 0x00008600ff047b82 */ /* 0x000e620000000a00 */
[----:B------:R-:W2:Y:S01]  /*0020*/  S2R R0, SR_TID.X ;  /* 0x0000000000007919 */ /* 0x000ea20000002100 */
[----:B------:R-:W-:Y:S01]  /*0030*/  ULDC.64 UR4, c[0x0][0x208] ;  /* 0x0000820000047ab9 */ /* 0x000fe20000000a00 */
[----:B------:R-:W3:Y:S05]  /*0040*/  S2R R11, SR_CTAID.X ;  /* 0x00000000000b7919 */ /* 0x000eea0000002500 */
[----:B------:R-:W4:Y:S08]  /*0050*/  LDC.64 R2, c[0x0][0x210] ;  /* 0x00008400ff027b82 */ /* 0x000f300000000a00 */
[----:B------:R-:W5:Y:S01]  /*0060*/  LDC.64 R6, c[0x0][0x220] ;  /* 0x00008800ff067b82 */ /* 0x000f620000000a00 */
[----:B-1----:R1:W5:Y:S07]  /*0070*/  LDG.E R10, desc[UR4][R4.64] ;  /* 0x00000004040a7981 */ /* 0x00236e000c1e1900 */
[----:B------:R-:W1:Y:S01]  /*0080*/  LDC.64 R8, c[0x0][0x228] ;  /* 0x00008a00ff087b82 */ /* 0x000e620000000a00 */
[----:B--2---:R-:W-:-:S04]  /*0090*/  SHF.L.U32 R0, R0, 0x1, RZ ;  /* 0x0000000100007819 */ /* 0x004fc800000006ff */
[----:B------:R-:W-:-:S04]  /*00a0*/  LOP3.LUT R0, R0, 0x1fe, RZ, 0xc0, !PT ;  /* 0x000001fe00007812 */ /* 0x000fc800078ec0ff */
[----:B---3--:R-:W-:-:S05]  /*00b0*/  LEA R11, R11, R0, 0x9 ;  /* 0x000000000b0b7211 */ /* 0x008fca00078e48ff */
[----:B----4-:R-:W-:-:S05]  /*00c0*/  IMAD.WIDE R2, R11, 0x4, R2 ;  /* 0x000000040b027825 */ /* 0x010fca00078e0202 */
[----:B------:R5:W2:Y:S01]  /*00d0*/  LDG.E.64 R12, desc[UR4][R2.64] ;  /* 0x00000004020c7981 */ /* 0x000aa2000c1e1b00 */
[----:B-1----:R-:W-:-:S04]  /*00e0*/  IMAD.WIDE R4, R11, 0x4, R8 ;  /* 0x000000040b047825 */ /* 0x002fc800078e0208 */
[----:B-----5:R-:W-:Y:S01]  /*00f0*/  IMAD.WIDE R2, R11, 0x4, R6 ;  /* 0x000000040b027825 */ /* 0x020fe200078e0206 */
[C---:B------:R-:W-:Y:S02]  /*0100*/  FSETP.GT.AND P0, PT, |R10|.reuse, 8.50705917302346158658e+37, PT ;  /* 0x7e8000000a00780b */ /* 0x040fe40003f04200 */
[----:B------:R-:W-:-:S11]  /*0110*/  FSETP.GEU.AND P1, PT, |R10|, 1.175494350822287508e-38, PT ;  /* 0x008000000a00780b */ /* 0x000fd60003f2e200 */
[----:B------:R-:W-:-:S04]  /*0120*/  @P0 FMUL R10, R10, 0.25 ;  /* 0x3e8000000a0a0820 */ /* 0x000fc80000400000 */
[----:B------:R-:W-:-:S06]  /*0130*/  @!P1 FMUL R10, R10, 16777216 ;  /* 0x4b8000000a0a9820 */ /* 0x000fcc0000400000 */
[----:B------:R-:W1:Y:S01]  /*0140*/  MUFU.RCP R10, R10 ;  /* 0x0000000a000a7308 */ /* 0x000e620000001000 */
[----:B--2---:R-:W-:Y:S01]  /*0150*/  @P0 FMUL R12, R12, 0.25 ;  /* 0x3e8000000c0c0820 */ /* 0x004fe20000400000 */
[----:B------:R-:W-:-:S03]  /*0160*/  @P0 FMUL R13, R13, 0.25 ;  /* 0x3e8000000d0d0820 */ /* 0x000fc60000400000 */
[----:B------:R-:W-:Y:S01]  /*0170*/  @!P1 FMUL R12, R12, 16777216 ;  /* 0x4b8000000c0c9820 */ /* 0x000fe20000400000 */
[----:B------:R-:W-:-:S03]  /*0180*/  @!P1 FMUL R13, R13, 16777216 ;  /* 0x4b8000000d0d9820 */ /* 0x000fc60000400000 */
[C---:B-1----:R-:W-:Y:S01]  /*0190*/  FMUL R12, R10.reuse, R12 ;  /* 0x0000000c0a0c7220 */ /* 0x042fe20000400000 */
[----:B------:R-:W-:-:S05]  /*01a0*/  FMUL R13, R10, R13 ;  /* 0x0000000d0a0d7220 */ /* 0x000fca0000400000 */
[----:B------:R-:W-:Y:S04]  /*01b0*/  STG.E.64 desc[UR4][R2.64], R12 ;  /* 0x0000000c02007986 */ /* 0x000fe8000c101b04 */
[----:B------:R-:W-:Y:S01]  /*01c0*/  STG.E.64 desc[UR4][R4.64], R12 ;  /* 0x0000000c04007986 */ /* 0x000fe2000c101b04 */
[----:B------:R-:W-:Y:S05]  /*01d0*/  EXIT ;  /* 0x000000000000794d */ /* 0x000fea0003800000 */
.L_x_0:
[----:B------:R-:W-:-:S00]  /*01e0*/  BRA `(.L_x_0) ;  /* 0xfffffffc00fc7947 */ /* 0x000fc0000383ffff */
[----:B------:R-:W-:-:S00]  /*01f0*/  NOP ;  /* 0x0000000000007918 */ /* 0x000fc00000000000 */
        /* <DEDUP_REMOVED lines=8> */
.L_x_1:


//--------------------- .nv.constant0.triton_poi_fused_div_5 --------------------------
	.section	.nv.constant0.triton_poi_fused_div_5,"a",@progbits
	.sectionflags	@""
	.align	4
.nv.constant0.triton_poi_fused_div_5:
	.zero		564
